//
// Generated by NVIDIA NVVM Compiler
//
// Compiler Build ID: CL-36424714
// Cuda compilation tools, release 13.0, V13.0.88
// Based on NVVM 20.0.0
//

.version 9.0
.target sm_100
.address_size 64

	// .globl	_Z16computeHistogramPiS_iii
// _ZZ10computeSumPiiS_E9sharedSum has been demoted

.visible .entry _Z16computeHistogramPiS_iii(
	.param .u64 .ptr .align 1 _Z16computeHistogramPiS_iii_param_0,
	.param .u64 .ptr .align 1 _Z16computeHistogramPiS_iii_param_1,
	.param .u32 _Z16computeHistogramPiS_iii_param_2,
	.param .u32 _Z16computeHistogramPiS_iii_param_3,
	.param .u32 _Z16computeHistogramPiS_iii_param_4
)
{
	.reg .pred 	%p<2>;
	.reg .b32 	%r<10>;
	.reg .b64 	%rd<9>;

	ld.param.u64 	%rd1, [_Z16computeHistogramPiS_iii_param_0];
	ld.param.u64 	%rd2, [_Z16computeHistogramPiS_iii_param_1];
	ld.param.u32 	%r3, [_Z16computeHistogramPiS_iii_param_2];
	ld.param.u32 	%r2, [_Z16computeHistogramPiS_iii_param_3];
	mov.u32 	%r4, %ctaid.x;
	mov.u32 	%r5, %ntid.x;
	mov.u32 	%r6, %tid.x;
	mad.lo.s32 	%r1, %r4, %r5, %r6;
	setp.ge.s32 	%p1, %r1, %r3;
	@%p1 bra 	$L__BB0_2;
	cvta.to.global.u64 	%rd3, %rd1;
	cvta.to.global.u64 	%rd4, %rd2;
	mul.wide.s32 	%rd5, %r1, 4;
	add.s64 	%rd6, %rd3, %rd5;
	ld.global.u32 	%r7, [%rd6];
	sub.s32 	%r8, %r7, %r2;
	mul.wide.s32 	%rd7, %r8, 4;
	add.s64 	%rd8, %rd4, %rd7;
	atom.global.add.u32 	%r9, [%rd8], 1;
$L__BB0_2:
	ret;

}
	// .globl	_Z10computeSumPiiS_
.visible .entry _Z10computeSumPiiS_(
	.param .u64 .ptr .align 1 _Z10computeSumPiiS__param_0,
	.param .u32 _Z10computeSumPiiS__param_1,
	.param .u64 .ptr .align 1 _Z10computeSumPiiS__param_2
)
{
	.reg .pred 	%p<6>;
	.reg .b32 	%r<23>;
	.reg .b64 	%rd<7>;
	// demoted variable
	.shared .align 4 .b8 _ZZ10computeSumPiiS_E9sharedSum[4096];
	ld.param.u64 	%rd1, [_Z10computeSumPiiS__param_0];
	ld.param.u32 	%r10, [_Z10computeSumPiiS__param_1];
	ld.param.u64 	%rd2, [_Z10computeSumPiiS__param_2];
	mov.u32 	%r1, %tid.x;
	mov.u32 	%r11, %ctaid.x;
	mov.u32 	%r22, %ntid.x;
	mad.lo.s32 	%r3, %r11, %r22, %r1;
	setp.ge.s32 	%p1, %r3, %r10;
	mov.b32 	%r21, 0;
	@%p1 bra 	$L__BB1_2;
	cvta.to.global.u64 	%rd3, %rd1;
	mul.wide.s32 	%rd4, %r3, 4;
	add.s64 	%rd5, %rd3, %rd4;
	ld.global.u32 	%r21, [%rd5];
$L__BB1_2:
	shl.b32 	%r12, %r1, 2;
	mov.u32 	%r13, _ZZ10computeSumPiiS_E9sharedSum;
	add.s32 	%r6, %r13, %r12;
	st.shared.u32 	[%r6], %r21;
	bar.sync 	0;
	setp.lt.u32 	%p2, %r22, 2;
	@%p2 bra 	$L__BB1_6;
$L__BB1_3:
	shr.u32 	%r8, %r22, 1;
	setp.ge.u32 	%p3, %r1, %r8;
	@%p3 bra 	$L__BB1_5;
	shl.b32 	%r14, %r8, 2;
	add.s32 	%r15, %r6, %r14;
	ld.shared.u32 	%r16, [%r15];
	ld.shared.u32 	%r17, [%r6];
	add.s32 	%r18, %r17, %r16;
	st.shared.u32 	[%r6], %r18;
$L__BB1_5:
	bar.sync 	0;
	setp.gt.u32 	%p4, %r22, 3;
	mov.u32 	%r22, %r8;
	@%p4 bra 	$L__BB1_3;
$L__BB1_6:
	setp.ne.s32 	%p5, %r1, 0;
	@%p5 bra 	$L__BB1_8;
	ld.shared.u32 	%r19, [_ZZ10computeSumPiiS_E9sharedSum];
	cvta.to.global.u64 	%rd6, %rd2;
	atom.global.add.u32 	%r20, [%rd6], %r19;
$L__BB1_8:
	ret;

}


// ===== COMPILED SASS (sm_100) =====

	.target	sm_100

	.elftype	@"ET_EXEC"


//--------------------- .note.nv.tkinfo           --------------------------
	.section	.note.nv.tkinfo,"",@"SHT_NOTE"
	.sectionflags	@"SHF_NOTE_NV_TKINFO"
	.tkinfo
        /*0018*/ 	.word	0x00000002
        /*0030*/ 	.string	""
        /*0030*/ 	.string	"ptxas"
        /*0030*/ 	.string	"Cuda compilation tools, release 13.0, V13.0.88"
        /*0030*/ 	.string	"Build cuda_13.0.r13.0/compiler.36424714_0"
        /*0030*/ 	.string	"-arch sm_100 -m 64 "



//--------------------- .note.nv.cuinfo           --------------------------
	.section	.note.nv.cuinfo,"",@"SHT_NOTE"
	.sectionflags	@"SHF_NOTE_NV_CUINFO"
        /*0018*/ 	.short	0x0002
        /*001a*/ 	.short	0x0064
        /*001c*/ 	.short	0x0082
	.zero		2


//--------------------- .nv.info                  --------------------------
	.section	.nv.info,"",@"SHT_CUDA_INFO"
	.align	4


	//----- nvinfo : EIATTR_REGCOUNT
	.align		4
        /*0000*/ 	.byte	0x04, 0x2f
        /*0002*/ 	.short	(.L_1 - .L_0)
	.align		4
.L_0:
        /*0004*/ 	.word	index@(_Z16computeHistogramPiS_iii)
        /*0008*/ 	.word	0x0000000c


	//----- nvinfo : EIATTR_FRAME_SIZE
	.align		4
.L_1:
        /*000c*/ 	.byte	0x04, 0x11
        /*000e*/ 	.short	(.L_3 - .L_2)
	.align		4
.L_2:
        /*0010*/ 	.word	index@(_Z16computeHistogramPiS_iii)
        /*0014*/ 	.word	0x00000000


	//----- nvinfo : EIATTR_REGCOUNT
	.align		4
.L_3:
        /*0018*/ 	.byte	0x04, 0x2f
        /*001a*/ 	.short	(.L_5 - .L_4)
	.align		4
.L_4:
        /*001c*/ 	.word	index@(_Z10computeSumPiiS_)
        /*0020*/ 	.word	0x0000000a


	//----- nvinfo : EIATTR_FRAME_SIZE
	.align		4
.L_5:
        /*0024*/ 	.byte	0x04, 0x11
        /*0026*/ 	.short	(.L_7 - .L_6)
	.align		4
.L_6:
        /*0028*/ 	.word	index@(_Z10computeSumPiiS_)
        /*002c*/ 	.word	0x00000000


	//----- nvinfo : EIATTR_MIN_STACK_SIZE
	.align		4
.L_7:
        /*0030*/ 	.byte	0x04, 0x12
        /*0032*/ 	.short	(.L_9 - .L_8)
	.align		4
.L_8:
        /*0034*/ 	.word	index@(_Z10computeSumPiiS_)
        /*0038*/ 	.word	0x00000000


	//----- nvinfo : EIATTR_MIN_STACK_SIZE
	.align		4
.L_9:
        /*003c*/ 	.byte	0x04, 0x12
        /*003e*/ 	.short	(.L_11 - .L_10)
	.align		4
.L_10:
        /*0040*/ 	.word	index@(_Z16computeHistogramPiS_iii)
        /*0044*/ 	.word	0x00000000
.L_11:


//--------------------- .nv.compat                --------------------------
	.section	.nv.compat,"",@"SHT_CUDA_COMPAT_INFO"
	.align	4
        /*0000*/ 	.byte	0x02, 0x09, 0x00, 0x00, 0x02, 0x02, 0x01, 0x00, 0x02, 0x05, 0x05, 0x00, 0x03, 0x07, 0x01, 0x01
        /*0010*/ 	.byte	0x02, 0x03, 0x00, 0x00, 0x02, 0x06, 0x01, 0x00, 0x04, 0x0b, 0x08, 0x00, 0x09, 0x00, 0x00, 0x00
        /*0020*/ 	.byte	0x00, 0x00, 0x00, 0x00


//--------------------- .nv.info._Z10computeSumPiiS_ --------------------------
	.section	.nv.info._Z10computeSumPiiS_,"",@"SHT_CUDA_INFO"
	.sectionflags	@""
	.align	4


	//----- nvinfo : EIATTR_CUDA_API_VERSION
	.align		4
        /*0000*/ 	.byte	0x04, 0x37
        /*0002*/ 	.short	(.L_13 - .L_12)
.L_12:
        /*0004*/ 	.word	0x00000082


	//----- nvinfo : EIATTR_KPARAM_INFO
	.align		4
.L_13:
        /*0008*/ 	.byte	0x04, 0x17
        /*000a*/ 	.short	(.L_15 - .L_14)
.L_14:
        /*000c*/ 	.word	0x00000000
        /*0010*/ 	.short	0x0002
        /*0012*/ 	.short	0x0010
        /*0014*/ 	.byte	0x00, 0xf5, 0x21, 0x00


	//----- nvinfo : EIATTR_KPARAM_INFO
	.align		4
.L_15:
        /*0018*/ 	.byte	0x04, 0x17
        /*001a*/ 	.short	(.L_17 - .L_16)
.L_16:
        /*001c*/ 	.word	0x00000000
        /*0020*/ 	.short	0x0001
        /*0022*/ 	.short	0x0008
        /*0024*/ 	.byte	0x00, 0xf0, 0x11, 0x00


	//----- nvinfo : EIATTR_KPARAM_INFO
	.align		4
.L_17:
        /*0028*/ 	.byte	0x04, 0x17
        /*002a*/ 	.short	(.L_19 - .L_18)
.L_18:
        /*002c*/ 	.word	0x00000000
        /*0030*/ 	.short	0x0000
        /*0032*/ 	.short	0x0000
        /*0034*/ 	.byte	0x00, 0xf5, 0x21, 0x00


	//----- nvinfo : EIATTR_SPARSE_MMA_MASK
	.align		4
.L_19:
        /*0038*/ 	.byte	0x03, 0x50
        /*003a*/ 	.short	0x0000


	//----- nvinfo : EIATTR_MAXREG_COUNT
	.align		4
        /*003c*/ 	.byte	0x03, 0x1b
        /*003e*/ 	.short	0x00ff


	//----- nvinfo : EIATTR_NUM_BARRIERS
	.align		4
        /*0040*/ 	.byte	0x02, 0x4c
        /*0042*/ 	.byte	0x01
	.zero		1


	//----- nvinfo : EIATTR_MERCURY_ISA_VERSION
	.align		4
        /*0044*/ 	.byte	0x03, 0x5f
        /*0046*/ 	.short	0x0101


	//----- nvinfo : EIATTR_VRC_CTA_INIT_COUNT
	.align		4
        /*0048*/ 	.byte	0x02, 0x4a
	.zero		1
	.zero		1


	//----- nvinfo : EIATTR_EXIT_INSTR_OFFSETS
	.align		4
        /*004c*/ 	.byte	0x04, 0x1c
        /*004e*/ 	.short	(.L_21 - .L_20)


	//   ....[0]....
.L_20:
        /*0050*/ 	.word	0x00000200


	//   ....[1]....
        /*0054*/ 	.word	0x00000270


	//----- nvinfo : EIATTR_CBANK_PARAM_SIZE
	.align		4
.L_21:
        /*0058*/ 	.byte	0x03, 0x19
        /*005a*/ 	.short	0x0018


	//----- nvinfo : EIATTR_PARAM_CBANK
	.align		4
        /*005c*/ 	.byte	0x04, 0x0a
        /*005e*/ 	.short	(.L_23 - .L_22)
	.align		4
.L_22:
        /*0060*/ 	.word	index@(.nv.constant0._Z10computeSumPiiS_)
        /*0064*/ 	.short	0x0380
        /*0066*/ 	.short	0x0018


	//----- nvinfo : EIATTR_SW_WAR
	.align		4
.L_23:
        /*0068*/ 	.byte	0x04, 0x36
        /*006a*/ 	.short	(.L_25 - .L_24)
.L_24:
        /*006c*/ 	.word	0x00000008
.L_25:


//--------------------- .nv.info._Z16computeHistogramPiS_iii --------------------------
	.section	.nv.info._Z16computeHistogramPiS_iii,"",@"SHT_CUDA_INFO"
	.sectionflags	@""
	.align	4


	//----- nvinfo : EIATTR_CUDA_API_VERSION
	.align		4
        /*0000*/ 	.byte	0x04, 0x37
        /*0002*/ 	.short	(.L_27 - .L_26)
.L_26:
        /*0004*/ 	.word	0x00000082


	//----- nvinfo : EIATTR_KPARAM_INFO
	.align		4
.L_27:
        /*0008*/ 	.byte	0x04, 0x17
        /*000a*/ 	.short	(.L_29 - .L_28)
.L_28:
        /*000c*/ 	.word	0x00000000
        /*0010*/ 	.short	0x0004
        /*0012*/ 	.short	0x0018
        /*0014*/ 	.byte	0x00, 0xf0, 0x11, 0x00


	//----- nvinfo : EIATTR_KPARAM_INFO
	.align		4
.L_29:
        /*0018*/ 	.byte	0x04, 0x17
        /*001a*/ 	.short	(.L_31 - .L_30)
.L_30:
        /*001c*/ 	.word	0x00000000
        /*0020*/ 	.short	0x0003
        /*0022*/ 	.short	0x0014
        /*0024*/ 	.byte	0x00, 0xf0, 0x11, 0x00


	//----- nvinfo : EIATTR_KPARAM_INFO
	.align		4
.L_31:
        /*0028*/ 	.byte	0x04, 0x17
        /*002a*/ 	.short	(.L_33 - .L_32)
.L_32:
        /*002c*/ 	.word	0x00000000
        /*0030*/ 	.short	0x0002
        /*0032*/ 	.short	0x0010
        /*0034*/ 	.byte	0x00, 0xf0, 0x11, 0x00


	//----- nvinfo : EIATTR_KPARAM_INFO
	.align		4
.L_33:
        /*0038*/ 	.byte	0x04, 0x17
        /*003a*/ 	.short	(.L_35 - .L_34)
.L_34:
        /*003c*/ 	.word	0x00000000
        /*0040*/ 	.short	0x0001
        /*0042*/ 	.short	0x0008
        /*0044*/ 	.byte	0x00, 0xf5, 0x21, 0x00


	//----- nvinfo : EIATTR_KPARAM_INFO
	.align		4
.L_35:
        /*0048*/ 	.byte	0x04, 0x17
        /*004a*/ 	.short	(.L_37 - .L_36)
.L_36:
        /*004c*/ 	.word	0x00000000
        /*0050*/ 	.short	0x0000
        /*0052*/ 	.short	0x0000
        /*0054*/ 	.byte	0x00, 0xf5, 0x21, 0x00


	//----- nvinfo : EIATTR_SPARSE_MMA_MASK
	.align		4
.L_37:
        /*0058*/ 	.byte	0x03, 0x50
        /*005a*/ 	.short	0x0000


	//----- nvinfo : EIATTR_MAXREG_COUNT
	.align		4
        /*005c*/ 	.byte	0x03, 0x1b
        /*005e*/ 	.short	0x00ff


	//----- nvinfo : EIATTR_MERCURY_ISA_VERSION
	.align		4
        /*0060*/ 	.byte	0x03, 0x5f
        /*0062*/ 	.short	0x0101


	//----- nvinfo : EIATTR_VRC_CTA_INIT_COUNT
	.align		4
        /*0064*/ 	.byte	0x02, 0x4a
	.zero		1
	.zero		1


	//----- nvinfo : EIATTR_EXIT_INSTR_OFFSETS
	.align		4
        /*0068*/ 	.byte	0x04, 0x1c
        /*006a*/ 	.short	(.L_39 - .L_38)


	//   ....[0]....
.L_38:
        /*006c*/ 	.word	0x00000070


	//   ....[1]....
        /*0070*/ 	.word	0x00000120


	//----- nvinfo : EIATTR_CBANK_PARAM_SIZE
	.align		4
.L_39:
        /*0074*/ 	.byte	0x03, 0x19
        /*0076*/ 	.short	0x001c


	//----- nvinfo : EIATTR_PARAM_CBANK
	.align		4
        /*0078*/ 	.byte	0x04, 0x0a
        /*007a*/ 	.short	(.L_41 - .L_40)
	.align		4
.L_40:
        /*007c*/ 	.word	index@(.nv.constant0._Z16computeHistogramPiS_iii)
        /*0080*/ 	.short	0x0380
        /*0082*/ 	.short	0x001c


	//----- nvinfo : EIATTR_SW_WAR
	.align		4
.L_41:
        /*0084*/ 	.byte	0x04, 0x36
        /*0086*/ 	.short	(.L_43 - .L_42)
.L_42:
        /*0088*/ 	.word	0x00000008
.L_43:


//--------------------- .nv.callgraph             --------------------------
	.section	.nv.callgraph,"",@"SHT_CUDA_CALLGRAPH"
	.align	4
	.sectionentsize	8
	.align		4
        /*0000*/ 	.word	0x00000000
	.align		4
        /*0004*/ 	.word	0xffffffff
	.align		4
        /*0008*/ 	.word	0x00000000
	.align		4
        /*000c*/ 	.word	0xfffffffe
	.align		4
        /*0010*/ 	.word	0x00000000
	.align		4
        /*0014*/ 	.word	0xfffffffd
	.align		4
        /*0018*/ 	.word	0x00000000
	.align		4
        /*001c*/ 	.word	0xfffffffc


//--------------------- .text._Z10computeSumPiiS_ --------------------------
	.section	.text._Z10computeSumPiiS_,"ax",@progbits
	.align	128
        .global         _Z10computeSumPiiS_
        .type           _Z10computeSumPiiS_,@function
        .size           _Z10computeSumPiiS_,(.L_x_4 - _Z10computeSumPiiS_)
        .other          _Z10computeSumPiiS_,@"STO_CUDA_ENTRY STV_DEFAULT"
_Z10computeSumPiiS_:
.text._Z10computeSumPiiS_:
[----:B------:R-:W-:Y:S01]  /*0000*/  LDC R1, c[0x0][0x37c] ;  /* 0x0000df00ff017b82 */ /* 0x000fe20000000800 */
[----:B------:R-:W0:Y:S07]  /*0010*/  S2R R7, SR_TID.X ;  /* 0x0000000000077919 */ /* 0x000e2e0000002100 */
[----:B------:R-:W0:Y:S01]  /*0020*/  S2UR UR4, SR_CTAID.X ;  /* 0x00000000000479c3 */ /* 0x000e220000002500 */
[----:B------:R-:W1:Y:S01]  /*0030*/  LDCU UR5, c[0x0][0x388] ;  /* 0x00007100ff0577ac */ /* 0x000e620008000800 */
[----:B------:R-:W-:Y:S01]  /*0040*/  IMAD.MOV.U32 R4, RZ, RZ, RZ ;  /* 0x000000ffff047224 */ /* 0x000fe200078e00ff */
[----:B------:R-:W2:Y:S05]  /*0050*/  LDCU.64 UR6, c[0x0][0x358] ;  /* 0x00006b00ff0677ac */ /* 0x000eaa0008000a00 */
[----:B------:R-:W0:Y:S02]  /*0060*/  LDC R0, c[0x0][0x360] ;  /* 0x0000d800ff007b82 */ /* 0x000e240000000800 */
[----:B0-----:R-:W-:-:S05]  /*0070*/  IMAD R5, R0, UR4, R7 ;  /* 0x0000000400057c24 */ /* 0x001fca000f8e0207 */
[----:B-1----:R-:W-:-:S13]  /*0080*/  ISETP.GE.AND P0, PT, R5, UR5, PT ;  /* 0x0000000505007c0c */ /* 0x002fda000bf06270 */
[----:B------:R-:W0:Y:S02]  /*0090*/  @!P0 LDC.64 R2, c[0x0][0x380] ;  /* 0x0000e000ff028b82 */ /* 0x000e240000000a00 */
[----:B0-----:R-:W-:-:S05]  /*00a0*/  @!P0 IMAD.WIDE R2, R5, 0x4, R2 ;  /* 0x0000000405028825 */ /* 0x001fca00078e0202 */
[----:B--2---:R-:W2:Y:S01]  /*00b0*/  @!P0 LDG.E R4, desc[UR6][R2.64] ;  /* 0x0000000602048981 */ /* 0x004ea2000c1e1900 */
[----:B------:R-:W0:Y:S01]  /*00c0*/  S2UR UR5, SR_CgaCtaId ;  /* 0x00000000000579c3 */ /* 0x000e220000008800 */
[----:B------:R-:W-:Y:S01]  /*00d0*/  UMOV UR4, 0x400 ;  /* 0x0000040000047882 */ /* 0x000fe20000000000 */
[----:B------:R-:W-:Y:S02]  /*00e0*/  ISETP.GE.U32.AND P1, PT, R0, 0x2, PT ;  /* 0x000000020000780c */ /* 0x000fe40003f26070 */
[----:B------:R-:W-:Y:S01]  /*00f0*/  ISETP.NE.AND P0, PT, R7, RZ, PT ;  /* 0x000000ff0700720c */ /* 0x000fe20003f05270 */
[----:B0-----:R-:W-:-:S06]  /*0100*/  ULEA UR4, UR5, UR4, 0x18 ;  /* 0x0000000405047291 */ /* 0x001fcc000f8ec0ff */
[----:B------:R-:W-:-:S05]  /*0110*/  LEA R5, R7, UR4, 0x2 ;  /* 0x0000000407057c11 */ /* 0x000fca000f8e10ff */
[----:B--2---:R0:W-:Y:S01]  /*0120*/  STS [R5], R4 ;  /* 0x0000000405007388 */ /* 0x0041e20000000800 */
[----:B------:R-:W-:Y:S06]  /*0130*/  BAR.SYNC.DEFER_BLOCKING 0x0 ;  /* 0x0000000000007b1d */ /* 0x000fec0000010000 */
[----:B------:R-:W-:Y:S05]  /*0140*/  @!P1 BRA `(.L_x_0) ;  /* 0x00000000002c9947 */ /* 0x000fea0003800000 */
.L_x_1:
[----:B------:R-:W-:-:S04]  /*0150*/  SHF.R.U32.HI R6, RZ, 0x1, R0 ;  /* 0x00000001ff067819 */ /* 0x000fc80000011600 */
[----:B------:R-:W-:-:S13]  /*0160*/  ISETP.GE.U32.AND P1, PT, R7, R6, PT ;  /* 0x000000060700720c */ /* 0x000fda0003f26070 */
[----:B------:R-:W-:Y:S01]  /*0170*/  @!P1 IMAD R2, R6, 0x4, R5 ;  /* 0x0000000406029824 */ /* 0x000fe200078e0205 */
[----:B------:R-:W-:Y:S05]  /*0180*/  @!P1 LDS R3, [R5] ;  /* 0x0000000005039984 */ /* 0x000fea0000000800 */
[----:B------:R-:W0:Y:S02]  /*0190*/  @!P1 LDS R2, [R2] ;  /* 0x0000000002029984 */ /* 0x000e240000000800 */
[----:B0-----:R-:W-:-:S05]  /*01a0*/  @!P1 IMAD.IADD R4, R2, 0x1, R3 ;  /* 0x0000000102049824 */ /* 0x001fca00078e0203 */
[----:B------:R1:W-:Y:S01]  /*01b0*/  @!P1 STS [R5], R4 ;  /* 0x0000000405009388 */ /* 0x0003e20000000800 */
[----:B------:R-:W-:Y:S01]  /*01c0*/  BAR.SYNC.DEFER_BLOCKING 0x0 ;  /* 0x0000000000007b1d */ /* 0x000fe20000010000 */
[----:B------:R-:W-:Y:S01]  /*01d0*/  ISETP.GT.U32.AND P1, PT, R0, 0x3, PT ;  /* 0x000000030000780c */ /* 0x000fe20003f24070 */
[----:B------:R-:W-:-:S12]  /*01e0*/  IMAD.MOV.U32 R0, RZ, RZ, R6 ;  /* 0x000000ffff007224 */ /* 0x000fd800078e0006 */
[----:B-1----:R-:W-:Y:S05]  /*01f0*/  @P1 BRA `(.L_x_1) ;  /* 0xfffffffc00d41947 */ /* 0x002fea000383ffff */
.L_x_0:
[----:B------:R-:W-:Y:S05]  /*0200*/  @P0 EXIT ;  /* 0x000000000000094d */ /* 0x000fea0003800000 */
[----:B------:R-:W1:Y:S01]  /*0210*/  S2UR UR5, SR_CgaCtaId ;  /* 0x00000000000579c3 */ /* 0x000e620000008800 */
[----:B------:R-:W-:-:S07]  /*0220*/  UMOV UR4, 0x400 ;  /* 0x0000040000047882 */ /* 0x000fce0000000000 */
[----:B------:R-:W2:Y:S01]  /*0230*/  LDC.64 R2, c[0x0][0x390] ;  /* 0x0000e400ff027b82 */ /* 0x000ea20000000a00 */
[----:B-1----:R-:W-:-:S09]  /*0240*/  ULEA UR4, UR5, UR4, 0x18 ;  /* 0x0000000405047291 */ /* 0x002fd2000f8ec0ff */
[----:B0-----:R-:W2:Y:S04]  /*0250*/  LDS R5, [UR4] ;  /* 0x00000004ff057984 */ /* 0x001ea80008000800 */
[----:B--2---:R-:W-:Y:S01]  /*0260*/  REDG.E.ADD.STRONG.GPU desc[UR6][R2.64], R5 ;  /* 0x000000050200798e */ /* 0x004fe2000c12e106 */
[----:B------:R-:W-:Y:S05]  /*0270*/  EXIT ;  /* 0x000000000000794d */ /* 0x000fea0003800000 */
.L_x_2:
[----:B------:R-:W-:-:S00]  /*0280*/  BRA `(.L_x_2) ;  /* 0xfffffffc00fc7947 */ /* 0x000fc0000383ffff */
[----:B------:R-:W-:-:S00]  /*0290*/  NOP ;  /* 0x0000000000007918 */ /* 0x000fc00000000000 */
        /* <DEDUP_REMOVED lines=14> */
.L_x_4:


//--------------------- .text._Z16computeHistogramPiS_iii --------------------------
	.section	.text._Z16computeHistogramPiS_iii,"ax",@progbits
	.align	128
        .global         _Z16computeHistogramPiS_iii
        .type           _Z16computeHistogramPiS_iii,@function
        .size           _Z16computeHistogramPiS_iii,(.L_x_5 - _Z16computeHistogramPiS_iii)
        .other          _Z16computeHistogramPiS_iii,@"STO_CUDA_ENTRY STV_DEFAULT"
_Z16computeHistogramPiS_iii:
.text._Z16computeHistogramPiS_iii:
[----:B------:R-:W-:Y:S01]  /*0000*/  LDC R1, c[0x0][0x37c] ;  /* 0x0000df00ff017b82 */ /* 0x000fe20000000800 */
[----:B------:R-:W0:Y:S07]  /*0010*/  S2R R0, SR_TID.X ;  /* 0x0000000000007919 */ /* 0x000e2e0000002100 */
[----:B------:R-:W0:Y:S01]  /*0020*/  S2UR UR4, SR_CTAID.X ;  /* 0x00000000000479c3 */ /* 0x000e220000002500 */
[----:B------:R-:W1:Y:S07]  /*0030*/  LDCU UR5, c[0x0][0x390] ;  /* 0x00007200ff0577ac */ /* 0x000e6e0008000800 */
[----:B------:R-:W0:Y:S02]  /*0040*/  LDC R5, c[0x0][0x360] ;  /* 0x0000d800ff057b82 */ /* 0x000e240000000800 */
[----:B0-----:R-:W-:-:S05]  /*0050*/  IMAD R5, R5, UR4, R0 ;  /* 0x0000000405057c24 */ /* 0x001fca000f8e0200 */
[----:B-1----:R-:W-:-:S13]  /*0060*/  ISETP.GE.AND P0, PT, R5, UR5, PT ;  /* 0x0000000505007c0c */ /* 0x002fda000bf06270 */
[----:B------:R-:W-:Y:S05]  /*0070*/  @P0 EXIT ;  /* 0x000000000000094d */ /* 0x000fea0003800000 */
[----:B------:R-:W0:Y:S01]  /*0080*/  LDC.64 R2, c[0x0][0x380] ;  /* 0x0000e000ff027b82 */ /* 0x000e220000000a00 */
[----:B------:R-:W1:Y:S01]  /*0090*/  LDCU.64 UR4, c[0x0][0x358] ;  /* 0x00006b00ff0477ac */ /* 0x000e620008000a00 */
[----:B------:R-:W2:Y:S01]  /*00a0*/  LDCU UR6, c[0x0][0x394] ;  /* 0x00007280ff0677ac */ /* 0x000ea20008000800 */
[----:B0-----:R-:W-:-:S05]  /*00b0*/  IMAD.WIDE R2, R5, 0x4, R2 ;  /* 0x0000000405027825 */ /* 0x001fca00078e0202 */
[----:B------:R-:W0:Y:S01]  /*00c0*/  LDC.64 R4, c[0x0][0x388] ;  /* 0x0000e200ff047b82 */ /* 0x000e220000000a00 */
[----:B-1----:R-:W2:Y:S01]  /*00d0*/  LDG.E R2, desc[UR4][R2.64] ;  /* 0x0000000402027981 */ /* 0x002ea2000c1e1900 */
[----:B------:R-:W-:Y:S01]  /*00e0*/  HFMA2 R9, -RZ, RZ, 0, 5.9604644775390625e-08 ;  /* 0x00000001ff097431 */ /* 0x000fe200000001ff */
[----:B--2---:R-:W-:-:S05]  /*00f0*/  IADD3 R7, PT, PT, R2, -UR6, RZ ;  /* 0x8000000602077c10 */ /* 0x004fca000fffe0ff */
[----:B0-----:R-:W-:-:S05]  /*0100*/  IMAD.WIDE R4, R7, 0x4, R4 ;  /* 0x0000000407047825 */ /* 0x001fca00078e0204 */
[----:B------:R-:W-:Y:S01]  /*0110*/  REDG.E.ADD.STRONG.GPU desc[UR4][R4.64], R9 ;  /* 0x000000090400798e */ /* 0x000fe2000c12e104 */
[----:B------:R-:W-:Y:S05]  /*0120*/  EXIT ;  /* 0x000000000000794d */ /* 0x000fea0003800000 */
.L_x_3:
        /* <DEDUP_REMOVED lines=13> */
.L_x_5:


//--------------------- .nv.shared._Z10computeSumPiiS_ --------------------------
	.section	.nv.shared._Z10computeSumPiiS_,"aw",@nobits
	.sectionflags	@""
	.align	4
.nv.shared._Z10computeSumPiiS_:
	.zero		5120


//--------------------- .nv.shared.reserved.0     --------------------------
	.section	.nv.shared.reserved.0,"aw",@nobits
	.weak		__nv_reservedSMEM_offset_0_alias
	.size		__nv_reservedSMEM_offset_0_alias, 0, 64
	.other		__nv_reservedSMEM_offset_0_alias,@"STO_CUDA_RESERVED_SHARED STV_DEFAULT"
__nv_reservedSMEM_offset_0_alias:
	.zero		0
	.zero		64


//--------------------- .nv.constant0._Z10computeSumPiiS_ --------------------------
	.section	.nv.constant0._Z10computeSumPiiS_,"a",@progbits
	.sectionflags	@""
	.align	4
.nv.constant0._Z10computeSumPiiS_:
	.zero		920


//--------------------- .nv.constant0._Z16computeHistogramPiS_iii --------------------------
	.section	.nv.constant0._Z16computeHistogramPiS_iii,"a",@progbits
	.sectionflags	@""
	.align	4
.nv.constant0._Z16computeHistogramPiS_iii:
	.zero		924


//--------------------- SYMBOLS --------------------------

	.type		.nv.reservedSmem.offset0,@object
	.size		.nv.reservedSmem.offset0,0x4
	.type		.nv.reservedSmem.cap,@object
	.size		.nv.reservedSmem.cap,0x4
